//
// Generated by NVIDIA NVVM Compiler
//
// Compiler Build ID: CL-36424714
// Cuda compilation tools, release 13.0, V13.0.88
// Based on NVVM 20.0.0
//

.version 9.0
.target sm_100
.address_size 64

	// .globl	_Z8hadamardPfS_S_ii

.visible .entry _Z8hadamardPfS_S_ii(
	.param .u64 .ptr .align 1 _Z8hadamardPfS_S_ii_param_0,
	.param .u64 .ptr .align 1 _Z8hadamardPfS_S_ii_param_1,
	.param .u64 .ptr .align 1 _Z8hadamardPfS_S_ii_param_2,
	.param .u32 _Z8hadamardPfS_S_ii_param_3,
	.param .u32 _Z8hadamardPfS_S_ii_param_4
)
{
	.reg .pred 	%p<2>;
	.reg .b32 	%r<8>;
	.reg .b32 	%f<4>;
	.reg .b64 	%rd<11>;

	ld.param.u64 	%rd1, [_Z8hadamardPfS_S_ii_param_0];
	ld.param.u64 	%rd2, [_Z8hadamardPfS_S_ii_param_1];
	ld.param.u64 	%rd3, [_Z8hadamardPfS_S_ii_param_2];
	ld.param.u32 	%r2, [_Z8hadamardPfS_S_ii_param_3];
	ld.param.u32 	%r3, [_Z8hadamardPfS_S_ii_param_4];
	mov.u32 	%r4, %tid.x;
	mov.u32 	%r5, %ntid.x;
	mov.u32 	%r6, %ctaid.x;
	mad.lo.s32 	%r1, %r5, %r6, %r4;
	mul.lo.s32 	%r7, %r3, %r2;
	setp.ge.s32 	%p1, %r1, %r7;
	@%p1 bra 	$L__BB0_2;
	cvta.to.global.u64 	%rd4, %rd1;
	cvta.to.global.u64 	%rd5, %rd2;
	cvta.to.global.u64 	%rd6, %rd3;
	mul.wide.s32 	%rd7, %r1, 4;
	add.s64 	%rd8, %rd4, %rd7;
	ld.global.f32 	%f1, [%rd8];
	add.s64 	%rd9, %rd5, %rd7;
	ld.global.f32 	%f2, [%rd9];
	mul.f32 	%f3, %f1, %f2;
	add.s64 	%rd10, %rd6, %rd7;
	st.global.f32 	[%rd10], %f3;
$L__BB0_2:
	ret;

}


// ===== COMPILED SASS (sm_100) =====

	.target	sm_100

	.elftype	@"ET_EXEC"


//--------------------- .note.nv.tkinfo           --------------------------
	.section	.note.nv.tkinfo,"",@"SHT_NOTE"
	.sectionflags	@"SHF_NOTE_NV_TKINFO"
	.tkinfo
        /*0018*/ 	.word	0x00000002
        /*0030*/ 	.string	""
        /*0030*/ 	.string	"ptxas"
        /*0030*/ 	.string	"Cuda compilation tools, release 13.0, V13.0.88"
        /*0030*/ 	.string	"Build cuda_13.0.r13.0/compiler.36424714_0"
        /*0030*/ 	.string	"-arch sm_100 -m 64 "



//--------------------- .note.nv.cuinfo           --------------------------
	.section	.note.nv.cuinfo,"",@"SHT_NOTE"
	.sectionflags	@"SHF_NOTE_NV_CUINFO"
        /*0018*/ 	.short	0x0002
        /*001a*/ 	.short	0x0064
        /*001c*/ 	.short	0x0082
	.zero		2


//--------------------- .nv.info                  --------------------------
	.section	.nv.info,"",@"SHT_CUDA_INFO"
	.align	4


	//----- nvinfo : EIATTR_REGCOUNT
	.align		4
        /*0000*/ 	.byte	0x04, 0x2f
        /*0002*/ 	.short	(.L_1 - .L_0)
	.align		4
.L_0:
        /*0004*/ 	.word	index@(_Z8hadamardPfS_S_ii)
        /*0008*/ 	.word	0x0000000c


	//----- nvinfo : EIATTR_FRAME_SIZE
	.align		4
.L_1:
        /*000c*/ 	.byte	0x04, 0x11
        /*000e*/ 	.short	(.L_3 - .L_2)
	.align		4
.L_2:
        /*0010*/ 	.word	index@(_Z8hadamardPfS_S_ii)
        /*0014*/ 	.word	0x00000000


	//----- nvinfo : EIATTR_MIN_STACK_SIZE
	.align		4
.L_3:
        /*0018*/ 	.byte	0x04, 0x12
        /*001a*/ 	.short	(.L_5 - .L_4)
	.align		4
.L_4:
        /*001c*/ 	.word	index@(_Z8hadamardPfS_S_ii)
        /*0020*/ 	.word	0x00000000
.L_5:


//--------------------- .nv.compat                --------------------------
	.section	.nv.compat,"",@"SHT_CUDA_COMPAT_INFO"
	.align	4
        /*0000*/ 	.byte	0x02, 0x09, 0x00, 0x00, 0x02, 0x02, 0x01, 0x00, 0x02, 0x05, 0x05, 0x00, 0x03, 0x07, 0x01, 0x01
        /*0010*/ 	.byte	0x02, 0x03, 0x00, 0x00, 0x02, 0x06, 0x01, 0x00, 0x04, 0x0b, 0x08, 0x00, 0x09, 0x00, 0x00, 0x00
        /*0020*/ 	.byte	0x00, 0x00, 0x00, 0x00


//--------------------- .nv.info._Z8hadamardPfS_S_ii --------------------------
	.section	.nv.info._Z8hadamardPfS_S_ii,"",@"SHT_CUDA_INFO"
	.sectionflags	@""
	.align	4


	//----- nvinfo : EIATTR_CUDA_API_VERSION
	.align		4
        /*0000*/ 	.byte	0x04, 0x37
        /*0002*/ 	.short	(.L_7 - .L_6)
.L_6:
        /*0004*/ 	.word	0x00000082


	//----- nvinfo : EIATTR_KPARAM_INFO
	.align		4
.L_7:
        /*0008*/ 	.byte	0x04, 0x17
        /*000a*/ 	.short	(.L_9 - .L_8)
.L_8:
        /*000c*/ 	.word	0x00000000
        /*0010*/ 	.short	0x0004
        /*0012*/ 	.short	0x001c
        /*0014*/ 	.byte	0x00, 0xf0, 0x11, 0x00


	//----- nvinfo : EIATTR_KPARAM_INFO
	.align		4
.L_9:
        /*0018*/ 	.byte	0x04, 0x17
        /*001a*/ 	.short	(.L_11 - .L_10)
.L_10:
        /*001c*/ 	.word	0x00000000
        /*0020*/ 	.short	0x0003
        /*0022*/ 	.short	0x0018
        /*0024*/ 	.byte	0x00, 0xf0, 0x11, 0x00


	//----- nvinfo : EIATTR_KPARAM_INFO
	.align		4
.L_11:
        /*0028*/ 	.byte	0x04, 0x17
        /*002a*/ 	.short	(.L_13 - .L_12)
.L_12:
        /*002c*/ 	.word	0x00000000
        /*0030*/ 	.short	0x0002
        /*0032*/ 	.short	0x0010
        /*0034*/ 	.byte	0x00, 0xf5, 0x21, 0x00


	//----- nvinfo : EIATTR_KPARAM_INFO
	.align		4
.L_13:
        /*0038*/ 	.byte	0x04, 0x17
        /*003a*/ 	.short	(.L_15 - .L_14)
.L_14:
        /*003c*/ 	.word	0x00000000
        /*0040*/ 	.short	0x0001
        /*0042*/ 	.short	0x0008
        /*0044*/ 	.byte	0x00, 0xf5, 0x21, 0x00


	//----- nvinfo : EIATTR_KPARAM_INFO
	.align		4
.L_15:
        /*0048*/ 	.byte	0x04, 0x17
        /*004a*/ 	.short	(.L_17 - .L_16)
.L_16:
        /*004c*/ 	.word	0x00000000
        /*0050*/ 	.short	0x0000
        /*0052*/ 	.short	0x0000
        /*0054*/ 	.byte	0x00, 0xf5, 0x21, 0x00


	//----- nvinfo : EIATTR_SPARSE_MMA_MASK
	.align		4
.L_17:
        /*0058*/ 	.byte	0x03, 0x50
        /*005a*/ 	.short	0x0000


	//----- nvinfo : EIATTR_MAXREG_COUNT
	.align		4
        /*005c*/ 	.byte	0x03, 0x1b
        /*005e*/ 	.short	0x00ff


	//----- nvinfo : EIATTR_MERCURY_ISA_VERSION
	.align		4
        /*0060*/ 	.byte	0x03, 0x5f
        /*0062*/ 	.short	0x0101


	//----- nvinfo : EIATTR_VRC_CTA_INIT_COUNT
	.align		4
        /*0064*/ 	.byte	0x02, 0x4a
	.zero		1
	.zero		1


	//----- nvinfo : EIATTR_EXIT_INSTR_OFFSETS
	.align		4
        /*0068*/ 	.byte	0x04, 0x1c
        /*006a*/ 	.short	(.L_19 - .L_18)


	//   ....[0]....
.L_18:
        /*006c*/ 	.word	0x00000080


	//   ....[1]....
        /*0070*/ 	.word	0x00000140


	//----- nvinfo : EIATTR_CBANK_PARAM_SIZE
	.align		4
.L_19:
        /*0074*/ 	.byte	0x03, 0x19
        /*0076*/ 	.short	0x0020


	//----- nvinfo : EIATTR_PARAM_CBANK
	.align		4
        /*0078*/ 	.byte	0x04, 0x0a
        /*007a*/ 	.short	(.L_21 - .L_20)
	.align		4
.L_20:
        /*007c*/ 	.word	index@(.nv.constant0._Z8hadamardPfS_S_ii)
        /*0080*/ 	.short	0x0380
        /*0082*/ 	.short	0x0020


	//----- nvinfo : EIATTR_SW_WAR
	.align		4
.L_21:
        /*0084*/ 	.byte	0x04, 0x36
        /*0086*/ 	.short	(.L_23 - .L_22)
.L_22:
        /*0088*/ 	.word	0x00000008
.L_23:


//--------------------- .nv.callgraph             --------------------------
	.section	.nv.callgraph,"",@"SHT_CUDA_CALLGRAPH"
	.align	4
	.sectionentsize	8
	.align		4
        /*0000*/ 	.word	0x00000000
	.align		4
        /*0004*/ 	.word	0xffffffff
	.align		4
        /*0008*/ 	.word	0x00000000
	.align		4
        /*000c*/ 	.word	0xfffffffe
	.align		4
        /*0010*/ 	.word	0x00000000
	.align		4
        /*0014*/ 	.word	0xfffffffd
	.align		4
        /*0018*/ 	.word	0x00000000
	.align		4
        /*001c*/ 	.word	0xfffffffc


//--------------------- .text._Z8hadamardPfS_S_ii --------------------------
	.section	.text._Z8hadamardPfS_S_ii,"ax",@progbits
	.align	128
        .global         _Z8hadamardPfS_S_ii
        .type           _Z8hadamardPfS_S_ii,@function
        .size           _Z8hadamardPfS_S_ii,(.L_x_1 - _Z8hadamardPfS_S_ii)
        .other          _Z8hadamardPfS_S_ii,@"STO_CUDA_ENTRY STV_DEFAULT"
_Z8hadamardPfS_S_ii:
.text._Z8hadamardPfS_S_ii:
[----:B------:R-:W-:Y:S01]  /*0000*/  LDC R1, c[0x0][0x37c] ;  /* 0x0000df00ff017b82 */ /* 0x000fe20000000800 */
[----:B------:R-:W0:Y:S01]  /*0010*/  S2R R9, SR_TID.X ;  /* 0x0000000000097919 */ /* 0x000e220000002100 */
[----:B------:R-:W1:Y:S01]  /*0020*/  LDCU.64 UR4, c[0x0][0x398] ;  /* 0x00007300ff0477ac */ /* 0x000e620008000a00 */
[----:B------:R-:W0:Y:S01]  /*0030*/  S2R R0, SR_CTAID.X ;  /* 0x0000000000007919 */ /* 0x000e220000002500 */
[----:B------:R-:W0:Y:S01]  /*0040*/  LDCU UR6, c[0x0][0x360] ;  /* 0x00006c00ff0677ac */ /* 0x000e220008000800 */
[----:B-1----:R-:W-:Y:S01]  /*0050*/  UIMAD UR4, UR5, UR4, URZ ;  /* 0x00000004050472a4 */ /* 0x002fe2000f8e02ff */
[----:B0-----:R-:W-:-:S05]  /*0060*/  IMAD R9, R0, UR6, R9 ;  /* 0x0000000600097c24 */ /* 0x001fca000f8e0209 */
[----:B------:R-:W-:-:S13]  /*0070*/  ISETP.GE.AND P0, PT, R9, UR4, PT ;  /* 0x0000000409007c0c */ /* 0x000fda000bf06270 */
[----:B------:R-:W-:Y:S05]  /*0080*/  @P0 EXIT ;  /* 0x000000000000094d */ /* 0x000fea0003800000 */
[----:B------:R-:W0:Y:S01]  /*0090*/  LDC.64 R2, c[0x0][0x380] ;  /* 0x0000e000ff027b82 */ /* 0x000e220000000a00 */
[----:B------:R-:W1:Y:S07]  /*00a0*/  LDCU.64 UR4, c[0x0][0x358] ;  /* 0x00006b00ff0477ac */ /* 0x000e6e0008000a00 */
[----:B------:R-:W2:Y:S08]  /*00b0*/  LDC.64 R4, c[0x0][0x388] ;  /* 0x0000e200ff047b82 */ /* 0x000eb00000000a00 */
[----:B------:R-:W3:Y:S01]  /*00c0*/  LDC.64 R6, c[0x0][0x390] ;  /* 0x0000e400ff067b82 */ /* 0x000ee20000000a00 */
[----:B0-----:R-:W-:-:S06]  /*00d0*/  IMAD.WIDE R2, R9, 0x4, R2 ;  /* 0x0000000409027825 */ /* 0x001fcc00078e0202 */
[----:B-1----:R-:W4:Y:S01]  /*00e0*/  LDG.E R2, desc[UR4][R2.64] ;  /* 0x0000000402027981 */ /* 0x002f22000c1e1900 */
[----:B--2---:R-:W-:-:S06]  /*00f0*/  IMAD.WIDE R4, R9, 0x4, R4 ;  /* 0x0000000409047825 */ /* 0x004fcc00078e0204 */
[----:B------:R-:W4:Y:S01]  /*0100*/  LDG.E R5, desc[UR4][R4.64] ;  /* 0x0000000404057981 */ /* 0x000f22000c1e1900 */
[----:B---3--:R-:W-:-:S04]  /*0110*/  IMAD.WIDE R6, R9, 0x4, R6 ;  /* 0x0000000409067825 */ /* 0x008fc800078e0206 */
[----:B----4-:R-:W-:-:S05]  /*0120*/  FMUL R9, R2, R5 ;  /* 0x0000000502097220 */ /* 0x010fca0000400000 */
[----:B------:R-:W-:Y:S01]  /*0130*/  STG.E desc[UR4][R6.64], R9 ;  /* 0x0000000906007986 */ /* 0x000fe2000c101904 */
[----:B------:R-:W-:Y:S05]  /*0140*/  EXIT ;  /* 0x000000000000794d */ /* 0x000fea0003800000 */
.L_x_0:
[----:B------:R-:W-:-:S00]  /*0150*/  BRA `(.L_x_0) ;  /* 0xfffffffc00fc7947 */ /* 0x000fc0000383ffff */
[----:B------:R-:W-:-:S00]  /*0160*/  NOP ;  /* 0x0000000000007918 */ /* 0x000fc00000000000 */
        /* <DEDUP_REMOVED lines=9> */
.L_x_1:


//--------------------- .nv.shared.reserved.0     --------------------------
	.section	.nv.shared.reserved.0,"aw",@nobits
	.weak		__nv_reservedSMEM_offset_0_alias
	.size		__nv_reservedSMEM_offset_0_alias, 0, 64
	.other		__nv_reservedSMEM_offset_0_alias,@"STO_CUDA_RESERVED_SHARED STV_DEFAULT"
__nv_reservedSMEM_offset_0_alias:
	.zero		0
	.zero		64


//--------------------- .nv.constant0._Z8hadamardPfS_S_ii --------------------------
	.section	.nv.constant0._Z8hadamardPfS_S_ii,"a",@progbits
	.sectionflags	@""
	.align	4
.nv.constant0._Z8hadamardPfS_S_ii:
	.zero		928


//--------------------- SYMBOLS --------------------------

	.type		.nv.reservedSmem.offset0,@object
	.size		.nv.reservedSmem.offset0,0x4
